	.headerflags	@"EF_CUDA_TEXMODE_UNIFIED EF_CUDA_64BIT_ADDRESS EF_CUDA_ACCELERATORS EF_CUDA_SM90 EF_CUDA_VIRTUAL_SM(EF_CUDA_SM90)"
	.elftype	@"ET_EXEC"


//--------------------- .nv.info                  --------------------------
	.section	.nv.info,"",@"SHT_CUDA_INFO"
	.align	4


	//----- nvinfo : EIATTR_REGCOUNT
	.align		4
        /*0000*/ 	.byte	0x04, 0x2f
        /*0002*/ 	.short	(.L_1 - .L_0)
	.align		4
.L_0:
        /*0004*/ 	.word	index@(triton_poi_fused_leaky_relu_2)
        /*0008*/ 	.word	0x00000010


	//----- nvinfo : EIATTR_MIN_STACK_SIZE
	.align		4
.L_1:
        /*000c*/ 	.byte	0x04, 0x12
        /*000e*/ 	.short	(.L_3 - .L_2)
	.align		4
.L_2:
        /*0010*/ 	.word	index@(triton_poi_fused_leaky_relu_2)
        /*0014*/ 	.word	0x00000000


	//----- nvinfo : EIATTR_FRAME_SIZE
	.align		4
.L_3:
        /*0018*/ 	.byte	0x04, 0x11
        /*001a*/ 	.short	(.L_5 - .L_4)
	.align		4
.L_4:
        /*001c*/ 	.word	index@(triton_poi_fused_leaky_relu_2)
        /*0020*/ 	.word	0x00000000


	//----- nvinfo : EIATTR_MIN_STACK_SIZE
	.align		4
.L_5:
        /*0024*/ 	.byte	0x04, 0x12
        /*0026*/ 	.short	(.L_7 - .L_6)
	.align		4
.L_6:
        /*0028*/ 	.word	index@(triton_poi_fused_leaky_relu_2)
        /*002c*/ 	.word	0x00000000
.L_7:


//--------------------- .nv.info.triton_poi_fused_leaky_relu_2 --------------------------
	.section	.nv.info.triton_poi_fused_leaky_relu_2,"",@"SHT_CUDA_INFO"
	.sectionflags	@""
	.align	4


	//----- nvinfo : EIATTR_CUDA_API_VERSION
	.align		4
        /*0000*/ 	.byte	0x04, 0x37
        /*0002*/ 	.short	(.L_9 - .L_8)
.L_8:
        /*0004*/ 	.word	0x0000007c


	//----- nvinfo : EIATTR_KPARAM_INFO
	.align		4
.L_9:
        /*0008*/ 	.byte	0x04, 0x17
        /*000a*/ 	.short	(.L_11 - .L_10)
.L_10:
        /*000c*/ 	.word	0x00000000
        /*0010*/ 	.short	0x0003
        /*0012*/ 	.short	0x0018
        /*0014*/ 	.byte	0x00, 0xf0, 0x11, 0x00


	//----- nvinfo : EIATTR_KPARAM_INFO
	.align		4
.L_11:
        /*0018*/ 	.byte	0x04, 0x17
        /*001a*/ 	.short	(.L_13 - .L_12)
.L_12:
        /*001c*/ 	.word	0x00000000
        /*0020*/ 	.short	0x0002
        /*0022*/ 	.short	0x0010
        /*0024*/ 	.byte	0x00, 0xf4, 0x21, 0x00


	//----- nvinfo : EIATTR_KPARAM_INFO
	.align		4
.L_13:
        /*0028*/ 	.byte	0x04, 0x17
        /*002a*/ 	.short	(.L_15 - .L_14)
.L_14:
        /*002c*/ 	.word	0x00000000
        /*0030*/ 	.short	0x0001
        /*0032*/ 	.short	0x0008
        /*0034*/ 	.byte	0x00, 0xf4, 0x21, 0x00


	//----- nvinfo : EIATTR_KPARAM_INFO
	.align		4
.L_15:
        /*0038*/ 	.byte	0x04, 0x17
        /*003a*/ 	.short	(.L_17 - .L_16)
.L_16:
        /*003c*/ 	.word	0x00000000
        /*0040*/ 	.short	0x0000
        /*0042*/ 	.short	0x0000
        /*0044*/ 	.byte	0x00, 0xf4, 0x21, 0x00


	//----- nvinfo : EIATTR_SPARSE_MMA_MASK
	.align		4
.L_17:
        /*0048*/ 	.byte	0x03, 0x50
        /*004a*/ 	.short	0x0000


	//----- nvinfo : EIATTR_MAXREG_COUNT
	.align		4
        /*004c*/ 	.byte	0x03, 0x1b
        /*004e*/ 	.short	0x00ff


	//----- nvinfo : EIATTR_EXIT_INSTR_OFFSETS
	.align		4
        /*0050*/ 	.byte	0x04, 0x1c
        /*0052*/ 	.short	(.L_19 - .L_18)


	//   ....[0]....
.L_18:
        /*0054*/ 	.word	0x00000230


	//   ....[1]....
        /*0058*/ 	.word	0x00000250


	//----- nvinfo : EIATTR_REQNTID
	.align		4
.L_19:
        /*005c*/ 	.byte	0x04, 0x10
        /*005e*/ 	.short	(.L_21 - .L_20)
.L_20:
        /*0060*/ 	.word	0x00000080
        /*0064*/ 	.word	0x00000001
        /*0068*/ 	.word	0x00000001


	//----- nvinfo : EIATTR_CBANK_PARAM_SIZE
	.align		4
.L_21:
        /*006c*/ 	.byte	0x03, 0x19
        /*006e*/ 	.short	0x001c


	//----- nvinfo : EIATTR_PARAM_CBANK
	.align		4
        /*0070*/ 	.byte	0x04, 0x0a
        /*0072*/ 	.short	(.L_23 - .L_22)
	.align		4
.L_22:
        /*0074*/ 	.word	index@(.nv.constant0.triton_poi_fused_leaky_relu_2)
        /*0078*/ 	.short	0x0210
        /*007a*/ 	.short	0x001c


	//----- nvinfo : EIATTR_SW_WAR
	.align		4
.L_23:
        /*007c*/ 	.byte	0x04, 0x36
        /*007e*/ 	.short	(.L_25 - .L_24)
.L_24:
        /*0080*/ 	.word	0x00000008
.L_25:


//--------------------- .nv.callgraph             --------------------------
	.section	.nv.callgraph,"",@"SHT_CUDA_CALLGRAPH"
	.align	4
	.sectionentsize	8
	.align		4
        /*0000*/ 	.word	0x00000000
	.align		4
        /*0004*/ 	.word	0xffffffff
	.align		4
        /*0008*/ 	.word	0x00000000
	.align		4
        /*000c*/ 	.word	0xfffffffe
	.align		4
        /*0010*/ 	.word	0x00000000
	.align		4
        /*0014*/ 	.word	0xfffffffd
	.align		4
        /*0018*/ 	.word	0x00000000
	.align		4
        /*001c*/ 	.word	0xfffffffc


//--------------------- .text.triton_poi_fused_leaky_relu_2 --------------------------
	.section	.text.triton_poi_fused_leaky_relu_2,"ax",@progbits
	.align	128
        .global         triton_poi_fused_leaky_relu_2
        .type           triton_poi_fused_leaky_relu_2,@function
        .size           triton_poi_fused_leaky_relu_2,(.L_x_1 - triton_poi_fused_leaky_relu_2)
        .other          triton_poi_fused_leaky_relu_2,@"STO_CUDA_ENTRY STV_DEFAULT"
triton_poi_fused_leaky_relu_2:
.text.triton_poi_fused_leaky_relu_2:
[----:B------:R-:W0:Y:S02]  /*0000*/  LDC R1, c[0x0][0x28] ;  /* 0x00000a00ff017b82 */ /* 0x000e240000000800 */
[----:B------:R-:W1:Y:S01]  /*0010*/  S2R R0, SR_TID.X ;  /* 0x0000000000007919 */ /* 0x000e620000002100 */
[----:B------:R-:W2:Y:S01]  /*0020*/  LDC.64 R4, c[0x0][0x218] ;  /* 0x00008600ff047b82 */ /* 0x000ea20000000a00 */
[----:B------:R-:W-:Y:S01]  /*0030*/  IMAD.MOV.U32 R11, RZ, RZ, RZ ;  /* 0x000000ffff0b7224 */ /* 0x000fe200078e00ff */
[----:B------:R-:W-:Y:S01]  /*0040*/  ULDC.64 UR4, c[0x0][0x208] ;  /* 0x0000820000047ab9 */ /* 0x000fe20000000a00 */
[----:B------:R-:W3:Y:S01]  /*0050*/  S2R R7, SR_CTAID.X ;  /* 0x0000000000077919 */ /* 0x000ee20000002500 */
[----:B------:R-:W-:-:S04]  /*0060*/  ULDC.64 UR6, c[0x0][0x220] ;  /* 0x0000880000067ab9 */ /* 0x000fc80000000a00 */
[----:B------:R-:W4:Y:S01]  /*0070*/  LDC.64 R2, c[0x0][0x210] ;  /* 0x00008400ff027b82 */ /* 0x000f220000000a00 */
[----:B-1----:R-:W-:Y:S01]  /*0080*/  IMAD.SHL.U32 R0, R0, 0x2, RZ ;  /* 0x0000000200007824 */ /* 0x002fe200078e00ff */
[----:B---3--:R-:W-:-:S04]  /*0090*/  SHF.R.S32.HI R6, RZ, 0x17, R7 ;  /* 0x00000017ff067819 */ /* 0x008fc80000011407 */
[----:B------:R-:W-:-:S05]  /*00a0*/  LOP3.LUT R0, R0, 0xfe, RZ, 0xc0, !PT ;  /* 0x000000fe00007812 */ /* 0x000fca00078ec0ff */
[----:B------:R-:W-:Y:S01]  /*00b0*/  IMAD R7, R7, 0x100, R0 ;  /* 0x0000010007077824 */ /* 0x000fe200078e0200 */
[----:B------:R-:W-:-:S03]  /*00c0*/  SGXT R0, R6, 0x1 ;  /* 0x000000010600781a */ /* 0x000fc60000000200 */
[C---:B----4-:R-:W-:Y:S01]  /*00d0*/  IMAD.WIDE R2, R7.reuse, 0x4, R2 ;  /* 0x0000000407027825 */ /* 0x050fe200078e0202 */
[----:B------:R-:W-:Y:S02]  /*00e0*/  LEA.HI R0, R0, R7, RZ, 0x2 ;  /* 0x0000000700007211 */ /* 0x000fe400078f10ff */
[----:B------:R-:W-:Y:S02]  /*00f0*/  ISETP.GE.AND P2, PT, R7, 0x100, PT ;  /* 0x000001000700780c */ /* 0x000fe40003f46270 */
[----:B------:R-:W-:Y:S01]  /*0100*/  SHF.R.S32.HI R9, RZ, 0x2, R0 ;  /* 0x00000002ff097819 */ /* 0x000fe20000011400 */
[----:B------:R-:W-:-:S04]  /*0110*/  IMAD.MOV.U32 R0, RZ, RZ, RZ ;  /* 0x000000ffff007224 */ /* 0x000fc800078e00ff */
[----:B--2---:R-:W-:Y:S01]  /*0120*/  IMAD.WIDE R4, R9, 0x4, R4 ;  /* 0x0000000409047825 */ /* 0x004fe200078e0204 */
[----:B------:R-:W-:-:S05]  /*0130*/  CS2R R8, SRZ ;  /* 0x0000000000087805 */ /* 0x000fca000001ff00 */
[----:B------:R-:W2:Y:S04]  /*0140*/  @!P2 LDG.E.EL R11, desc[UR4][R4.64] ;  /* 0x00000004040ba981 */ /* 0x000ea8000c2e1900 */
[----:B------:R-:W2:Y:S04]  /*0150*/  @!P2 LDG.E.64 R8, desc[UR4][R2.64] ;  /* 0x000000040208a981 */ /* 0x000ea8000c1e1b00 */
[----:B------:R-:W3:Y:S01]  /*0160*/  @!P2 LDG.E.EL R0, desc[UR4][R4.64] ;  /* 0x000000040400a981 */ /* 0x000ee2000c2e1900 */
[----:B------:R-:W-:-:S04]  /*0170*/  IADD3 R6, P3, R7, UR6, RZ ;  /* 0x0000000607067c10 */ /* 0x000fc8000ff7e0ff */
[----:B------:R-:W-:Y:S02]  /*0180*/  LEA.HI.X.SX32 R7, R7, UR7, 0x1, P3 ;  /* 0x0000000707077c11 */ /* 0x000fe400098f0eff */
[----:B--2---:R-:W-:Y:S02]  /*0190*/  FSETP.GT.AND P1, PT, R8, -R11, PT ;  /* 0x8000000b0800720b */ /* 0x004fe40003f24000 */
[----:B---3--:R-:W-:Y:S02]  /*01a0*/  FSETP.GT.AND P0, PT, R9, -R0, PT ;  /* 0x800000000900720b */ /* 0x008fe40003f04000 */
[----:B------:R-:W-:Y:S02]  /*01b0*/  SEL R10, RZ, 0x1, !P1 ;  /* 0x00000001ff0a7807 */ /* 0x000fe40004800000 */
[----:B------:R-:W-:Y:S01]  /*01c0*/  SEL R13, RZ, 0x100, !P0 ;  /* 0x00000100ff0d7807 */ /* 0x000fe20004000000 */
[----:B------:R-:W-:-:S04]  /*01d0*/  FADD R8, R11, R8 ;  /* 0x000000080b087221 */ /* 0x000fc80000000000 */
[----:B------:R-:W-:Y:S02]  /*01e0*/  IMAD.IADD R13, R10, 0x1, R13 ;  /* 0x000000010a0d7824 */ /* 0x000fe400078e020d */
[----:B------:R-:W-:Y:S01]  /*01f0*/  FADD R9, R0, R9 ;  /* 0x0000000900097221 */ /* 0x000fe20000000000 */
[----:B------:R-:W-:Y:S02]  /*0200*/  @!P1 FMUL R8, R8, 0.20000000298023223877 ;  /* 0x3e4ccccd08089820 */ /* 0x000fe40000400000 */
[----:B------:R1:W-:Y:S01]  /*0210*/  @!P2 STG.E.U16 desc[UR4][R6.64], R13 ;  /* 0x0000000d0600a986 */ /* 0x0003e2000c101504 */
[----:B------:R-:W-:Y:S01]  /*0220*/  @!P0 FMUL R9, R9, 0.20000000298023223877 ;  /* 0x3e4ccccd09098820 */ /* 0x000fe20000400000 */
[----:B------:R-:W-:Y:S06]  /*0230*/  @P2 EXIT ;  /* 0x000000000000294d */ /* 0x000fec0003800000 */
[----:B------:R-:W-:Y:S01]  /*0240*/  STG.E.64 desc[UR4][R2.64], R8 ;  /* 0x0000000802007986 */ /* 0x000fe2000c101b04 */
[----:B------:R-:W-:Y:S05]  /*0250*/  EXIT ;  /* 0x000000000000794d */ /* 0x000fea0003800000 */
.L_x_0:
[----:B------:R-:W-:-:S00]  /*0260*/  BRA `(.L_x_0) ;  /* 0xfffffffc00fc7947 */ /* 0x000fc0000383ffff */
[----:B------:R-:W-:-:S00]  /*0270*/  NOP ;  /* 0x0000000000007918 */ /* 0x000fc00000000000 */
        /* <DEDUP_REMOVED lines=8> */
.L_x_1:


//--------------------- .nv.constant0.triton_poi_fused_leaky_relu_2 --------------------------
	.section	.nv.constant0.triton_poi_fused_leaky_relu_2,"a",@progbits
	.sectionflags	@""
	.align	4
.nv.constant0.triton_poi_fused_leaky_relu_2:
	.zero		556
